//
// Generated by NVIDIA NVVM Compiler
//
// Compiler Build ID: CL-36424714
// Cuda compilation tools, release 13.0, V13.0.88
// Based on NVVM 20.0.0
//

.version 9.0
.target sm_100
.address_size 64

	// .globl	_Z13softmaxKernelPfS_i
.extern .shared .align 16 .b8 sharedData[];

.visible .entry _Z13softmaxKernelPfS_i(
	.param .u64 .ptr .align 1 _Z13softmaxKernelPfS_i_param_0,
	.param .u64 .ptr .align 1 _Z13softmaxKernelPfS_i_param_1,
	.param .u32 _Z13softmaxKernelPfS_i_param_2
)
{
	.reg .pred 	%p<13>;
	.reg .b32 	%r<40>;
	.reg .b32 	%f<52>;
	.reg .b64 	%rd<12>;

	ld.param.u64 	%rd4, [_Z13softmaxKernelPfS_i_param_0];
	ld.param.u64 	%rd3, [_Z13softmaxKernelPfS_i_param_1];
	ld.param.u32 	%r17, [_Z13softmaxKernelPfS_i_param_2];
	cvta.to.global.u64 	%rd1, %rd4;
	mov.u32 	%r1, %ntid.x;
	mov.u32 	%r39, %tid.x;
	mov.u32 	%r18, %ctaid.x;
	mul.lo.s32 	%r3, %r17, %r18;
	setp.ge.s32 	%p1, %r39, %r17;
	mov.f32 	%f49, 0fFF800000;
	@%p1 bra 	$L__BB0_3;
	mov.f32 	%f49, 0fFF800000;
	mov.u32 	%r35, %r39;
$L__BB0_2:
	add.s32 	%r19, %r35, %r3;
	mul.wide.s32 	%rd5, %r19, 4;
	add.s64 	%rd6, %rd1, %rd5;
	ld.global.f32 	%f11, [%rd6];
	max.f32 	%f49, %f49, %f11;
	add.s32 	%r35, %r35, %r1;
	setp.lt.s32 	%p2, %r35, %r17;
	@%p2 bra 	$L__BB0_2;
$L__BB0_3:
	shl.b32 	%r20, %r39, 2;
	mov.u32 	%r21, sharedData;
	add.s32 	%r6, %r21, %r20;
	st.shared.f32 	[%r6], %f49;
	bar.sync 	0;
	setp.lt.u32 	%p3, %r1, 2;
	@%p3 bra 	$L__BB0_8;
	mov.u32 	%r36, %r1;
$L__BB0_5:
	shr.u32 	%r8, %r36, 1;
	setp.ge.u32 	%p4, %r39, %r8;
	@%p4 bra 	$L__BB0_7;
	ld.shared.f32 	%f12, [%r6];
	shl.b32 	%r22, %r8, 2;
	add.s32 	%r23, %r6, %r22;
	ld.shared.f32 	%f13, [%r23];
	max.f32 	%f14, %f12, %f13;
	st.shared.f32 	[%r6], %f14;
$L__BB0_7:
	bar.sync 	0;
	setp.gt.u32 	%p5, %r36, 3;
	mov.u32 	%r36, %r8;
	@%p5 bra 	$L__BB0_5;
$L__BB0_8:
	setp.ge.s32 	%p6, %r39, %r17;
	mov.f32 	%f51, 0f00000000;
	ld.shared.f32 	%f4, [sharedData];
	@%p6 bra 	$L__BB0_11;
	mov.f32 	%f51, 0f00000000;
	mov.u32 	%r37, %r39;
$L__BB0_10:
	add.s32 	%r24, %r37, %r3;
	mul.wide.s32 	%rd7, %r24, 4;
	add.s64 	%rd8, %rd1, %rd7;
	ld.global.f32 	%f17, [%rd8];
	sub.f32 	%f18, %f17, %f4;
	fma.rn.f32 	%f19, %f18, 0f3BBB989D, 0f3F000000;
	cvt.sat.f32.f32 	%f20, %f19;
	mov.f32 	%f21, 0f4B400001;
	mov.f32 	%f22, 0f437C0000;
	fma.rm.f32 	%f23, %f20, %f22, %f21;
	add.f32 	%f24, %f23, 0fCB40007F;
	neg.f32 	%f25, %f24;
	fma.rn.f32 	%f26, %f18, 0f3FB8AA3B, %f25;
	fma.rn.f32 	%f27, %f18, 0f32A57060, %f26;
	mov.b32 	%r25, %f23;
	shl.b32 	%r26, %r25, 23;
	mov.b32 	%f28, %r26;
	ex2.approx.ftz.f32 	%f29, %f27;
	fma.rn.f32 	%f51, %f29, %f28, %f51;
	add.s32 	%r37, %r37, %r1;
	setp.lt.s32 	%p7, %r37, %r17;
	@%p7 bra 	$L__BB0_10;
$L__BB0_11:
	shl.b32 	%r27, %r1, 2;
	add.s32 	%r11, %r21, %r27;
	setp.lt.u32 	%p8, %r1, 2;
	add.s32 	%r12, %r11, %r20;
	st.shared.f32 	[%r12], %f51;
	bar.sync 	0;
	@%p8 bra 	$L__BB0_16;
	mov.u32 	%r38, %r1;
$L__BB0_13:
	shr.u32 	%r14, %r38, 1;
	setp.ge.u32 	%p9, %r39, %r14;
	@%p9 bra 	$L__BB0_15;
	shl.b32 	%r30, %r14, 2;
	add.s32 	%r31, %r12, %r30;
	ld.shared.f32 	%f30, [%r31];
	ld.shared.f32 	%f31, [%r12];
	add.f32 	%f32, %f30, %f31;
	st.shared.f32 	[%r12], %f32;
$L__BB0_15:
	bar.sync 	0;
	setp.gt.u32 	%p10, %r38, 3;
	mov.u32 	%r38, %r14;
	@%p10 bra 	$L__BB0_13;
$L__BB0_16:
	setp.ge.s32 	%p11, %r39, %r17;
	@%p11 bra 	$L__BB0_19;
	ld.shared.f32 	%f8, [%r11];
	cvta.to.global.u64 	%rd2, %rd3;
$L__BB0_18:
	add.s32 	%r32, %r39, %r3;
	mul.wide.s32 	%rd9, %r32, 4;
	add.s64 	%rd10, %rd1, %rd9;
	ld.global.f32 	%f33, [%rd10];
	sub.f32 	%f34, %f33, %f4;
	fma.rn.f32 	%f35, %f34, 0f3BBB989D, 0f3F000000;
	cvt.sat.f32.f32 	%f36, %f35;
	mov.f32 	%f37, 0f4B400001;
	mov.f32 	%f38, 0f437C0000;
	fma.rm.f32 	%f39, %f36, %f38, %f37;
	add.f32 	%f40, %f39, 0fCB40007F;
	neg.f32 	%f41, %f40;
	fma.rn.f32 	%f42, %f34, 0f3FB8AA3B, %f41;
	fma.rn.f32 	%f43, %f34, 0f32A57060, %f42;
	mov.b32 	%r33, %f39;
	shl.b32 	%r34, %r33, 23;
	mov.b32 	%f44, %r34;
	ex2.approx.ftz.f32 	%f45, %f43;
	mul.f32 	%f46, %f45, %f44;
	div.rn.f32 	%f47, %f46, %f8;
	add.s64 	%rd11, %rd2, %rd9;
	st.global.f32 	[%rd11], %f47;
	add.s32 	%r39, %r39, %r1;
	setp.lt.s32 	%p12, %r39, %r17;
	@%p12 bra 	$L__BB0_18;
$L__BB0_19:
	ret;

}


// ===== COMPILED SASS (sm_100) =====

	.target	sm_100

	.elftype	@"ET_EXEC"


//--------------------- .note.nv.tkinfo           --------------------------
	.section	.note.nv.tkinfo,"",@"SHT_NOTE"
	.sectionflags	@"SHF_NOTE_NV_TKINFO"
	.tkinfo
        /*0018*/ 	.word	0x00000002
        /*0030*/ 	.string	""
        /*0030*/ 	.string	"ptxas"
        /*0030*/ 	.string	"Cuda compilation tools, release 13.0, V13.0.88"
        /*0030*/ 	.string	"Build cuda_13.0.r13.0/compiler.36424714_0"
        /*0030*/ 	.string	"-arch sm_100 -m 64 "



//--------------------- .note.nv.cuinfo           --------------------------
	.section	.note.nv.cuinfo,"",@"SHT_NOTE"
	.sectionflags	@"SHF_NOTE_NV_CUINFO"
        /*0018*/ 	.short	0x0002
        /*001a*/ 	.short	0x0064
        /*001c*/ 	.short	0x0082
	.zero		2


//--------------------- .nv.info                  --------------------------
	.section	.nv.info,"",@"SHT_CUDA_INFO"
	.align	4


	//----- nvinfo : EIATTR_REGCOUNT
	.align		4
        /*0000*/ 	.byte	0x04, 0x2f
        /*0002*/ 	.short	(.L_1 - .L_0)
	.align		4
.L_0:
        /*0004*/ 	.word	index@(_Z13softmaxKernelPfS_i)
        /*0008*/ 	.word	0x00000016


	//----- nvinfo : EIATTR_FRAME_SIZE
	.align		4
.L_1:
        /*000c*/ 	.byte	0x04, 0x11
        /*000e*/ 	.short	(.L_3 - .L_2)
	.align		4
.L_2:
        /*0010*/ 	.word	index@($__internal_0_$__cuda_sm3x_div_rn_noftz_f32_slowpath)
        /*0014*/ 	.word	0x00000000


	//----- nvinfo : EIATTR_FRAME_SIZE
	.align		4
.L_3:
        /*0018*/ 	.byte	0x04, 0x11
        /*001a*/ 	.short	(.L_5 - .L_4)
	.align		4
.L_4:
        /*001c*/ 	.word	index@(_Z13softmaxKernelPfS_i)
        /*0020*/ 	.word	0x00000000


	//----- nvinfo : EIATTR_MIN_STACK_SIZE
	.align		4
.L_5:
        /*0024*/ 	.byte	0x04, 0x12
        /*0026*/ 	.short	(.L_7 - .L_6)
	.align		4
.L_6:
        /*0028*/ 	.word	index@(_Z13softmaxKernelPfS_i)
        /*002c*/ 	.word	0x00000000
.L_7:


//--------------------- .nv.compat                --------------------------
	.section	.nv.compat,"",@"SHT_CUDA_COMPAT_INFO"
	.align	4
        /*0000*/ 	.byte	0x02, 0x09, 0x00, 0x00, 0x02, 0x02, 0x01, 0x00, 0x02, 0x05, 0x05, 0x00, 0x03, 0x07, 0x01, 0x01
        /*0010*/ 	.byte	0x02, 0x03, 0x00, 0x00, 0x02, 0x06, 0x01, 0x00, 0x04, 0x0b, 0x08, 0x00, 0x01, 0x00, 0x00, 0x00
        /*0020*/ 	.byte	0x00, 0x00, 0x00, 0x00


//--------------------- .nv.info._Z13softmaxKernelPfS_i --------------------------
	.section	.nv.info._Z13softmaxKernelPfS_i,"",@"SHT_CUDA_INFO"
	.sectionflags	@""
	.align	4


	//----- nvinfo : EIATTR_CUDA_API_VERSION
	.align		4
        /*0000*/ 	.byte	0x04, 0x37
        /*0002*/ 	.short	(.L_9 - .L_8)
.L_8:
        /*0004*/ 	.word	0x00000082


	//----- nvinfo : EIATTR_KPARAM_INFO
	.align		4
.L_9:
        /*0008*/ 	.byte	0x04, 0x17
        /*000a*/ 	.short	(.L_11 - .L_10)
.L_10:
        /*000c*/ 	.word	0x00000000
        /*0010*/ 	.short	0x0002
        /*0012*/ 	.short	0x0010
        /*0014*/ 	.byte	0x00, 0xf0, 0x11, 0x00


	//----- nvinfo : EIATTR_KPARAM_INFO
	.align		4
.L_11:
        /*0018*/ 	.byte	0x04, 0x17
        /*001a*/ 	.short	(.L_13 - .L_12)
.L_12:
        /*001c*/ 	.word	0x00000000
        /*0020*/ 	.short	0x0001
        /*0022*/ 	.short	0x0008
        /*0024*/ 	.byte	0x00, 0xf5, 0x21, 0x00


	//----- nvinfo : EIATTR_KPARAM_INFO
	.align		4
.L_13:
        /*0028*/ 	.byte	0x04, 0x17
        /*002a*/ 	.short	(.L_15 - .L_14)
.L_14:
        /*002c*/ 	.word	0x00000000
        /*0030*/ 	.short	0x0000
        /*0032*/ 	.short	0x0000
        /*0034*/ 	.byte	0x00, 0xf5, 0x21, 0x00


	//----- nvinfo : EIATTR_SPARSE_MMA_MASK
	.align		4
.L_15:
        /*0038*/ 	.byte	0x03, 0x50
        /*003a*/ 	.short	0x0000


	//----- nvinfo : EIATTR_MAXREG_COUNT
	.align		4
        /*003c*/ 	.byte	0x03, 0x1b
        /*003e*/ 	.short	0x00ff


	//----- nvinfo : EIATTR_NUM_BARRIERS
	.align		4
        /*0040*/ 	.byte	0x02, 0x4c
        /*0042*/ 	.byte	0x01
	.zero		1


	//----- nvinfo : EIATTR_MERCURY_ISA_VERSION
	.align		4
        /*0044*/ 	.byte	0x03, 0x5f
        /*0046*/ 	.short	0x0101


	//----- nvinfo : EIATTR_VRC_CTA_INIT_COUNT
	.align		4
        /*0048*/ 	.byte	0x02, 0x4a
	.zero		1
	.zero		1


	//----- nvinfo : EIATTR_EXIT_INSTR_OFFSETS
	.align		4
        /*004c*/ 	.byte	0x04, 0x1c
        /*004e*/ 	.short	(.L_17 - .L_16)


	//   ....[0]....
.L_16:
        /*0050*/ 	.word	0x000005b0


	//   ....[1]....
        /*0054*/ 	.word	0x00000810


	//----- nvinfo : EIATTR_CRS_STACK_SIZE
	.align		4
.L_17:
        /*0058*/ 	.byte	0x04, 0x1e
        /*005a*/ 	.short	(.L_19 - .L_18)
.L_18:
        /*005c*/ 	.word	0x00000000


	//----- nvinfo : EIATTR_CBANK_PARAM_SIZE
	.align		4
.L_19:
        /*0060*/ 	.byte	0x03, 0x19
        /*0062*/ 	.short	0x0014


	//----- nvinfo : EIATTR_PARAM_CBANK
	.align		4
        /*0064*/ 	.byte	0x04, 0x0a
        /*0066*/ 	.short	(.L_21 - .L_20)
	.align		4
.L_20:
        /*0068*/ 	.word	index@(.nv.constant0._Z13softmaxKernelPfS_i)
        /*006c*/ 	.short	0x0380
        /*006e*/ 	.short	0x0014


	//----- nvinfo : EIATTR_SW_WAR
	.align		4
.L_21:
        /*0070*/ 	.byte	0x04, 0x36
        /*0072*/ 	.short	(.L_23 - .L_22)
.L_22:
        /*0074*/ 	.word	0x00000008
.L_23:


//--------------------- .nv.callgraph             --------------------------
	.section	.nv.callgraph,"",@"SHT_CUDA_CALLGRAPH"
	.align	4
	.sectionentsize	8
	.align		4
        /*0000*/ 	.word	0x00000000
	.align		4
        /*0004*/ 	.word	0xffffffff
	.align		4
        /*0008*/ 	.word	0x00000000
	.align		4
        /*000c*/ 	.word	0xfffffffe
	.align		4
        /*0010*/ 	.word	0x00000000
	.align		4
        /*0014*/ 	.word	0xfffffffd
	.align		4
        /*0018*/ 	.word	0x00000000
	.align		4
        /*001c*/ 	.word	0xfffffffc


//--------------------- .text._Z13softmaxKernelPfS_i --------------------------
	.section	.text._Z13softmaxKernelPfS_i,"ax",@progbits
	.align	128
        .global         _Z13softmaxKernelPfS_i
        .type           _Z13softmaxKernelPfS_i,@function
        .size           _Z13softmaxKernelPfS_i,(.L_x_25 - _Z13softmaxKernelPfS_i)
        .other          _Z13softmaxKernelPfS_i,@"STO_CUDA_ENTRY STV_DEFAULT"
_Z13softmaxKernelPfS_i:
.text._Z13softmaxKernelPfS_i:
[----:B------:R-:W-:Y:S01]  /*0000*/  LDC R1, c[0x0][0x37c] ;  /* 0x0000df00ff017b82 */ /* 0x000fe20000000800 */
[----:B------:R-:W0:Y:S07]  /*0010*/  S2R R2, SR_TID.X ;  /* 0x0000000000027919 */ /* 0x000e2e0000002100 */
[----:B------:R-:W0:Y:S01]  /*0020*/  LDC R8, c[0x0][0x390] ;  /* 0x0000e400ff087b82 */ /* 0x000e220000000800 */
[----:B------:R-:W1:Y:S01]  /*0030*/  LDCU.64 UR6, c[0x0][0x358] ;  /* 0x00006b00ff0677ac */ /* 0x000e620008000a00 */
[----:B------:R-:W-:Y:S01]  /*0040*/  BSSY.RECONVERGENT B0, `(.L_x_0) ;  /* 0x0000010000007945 */ /* 0x000fe20003800200 */
[----:B------:R-:W-:Y:S01]  /*0050*/  IMAD.MOV.U32 R0, RZ, RZ, -0x800000 ;  /* 0xff800000ff007424 */ /* 0x000fe200078e00ff */
[----:B------:R-:W2:Y:S04]  /*0060*/  LDCU UR8, c[0x0][0x360] ;  /* 0x00006c00ff0877ac */ /* 0x000ea80008000800 */
[----:B------:R-:W3:Y:S01]  /*0070*/  S2UR UR9, SR_CTAID.X ;  /* 0x00000000000979c3 */ /* 0x000ee20000002500 */
[----:B0-----:R-:W-:-:S13]  /*0080*/  ISETP.GE.AND P0, PT, R2, R8, PT ;  /* 0x000000080200720c */ /* 0x001fda0003f06270 */
[----:B-123--:R-:W-:Y:S05]  /*0090*/  @P0 BRA `(.L_x_1) ;  /* 0x0000000000280947 */ /* 0x00efea0003800000 */
[----:B------:R-:W0:Y:S01]  /*00a0*/  LDC.64 R6, c[0x0][0x380] ;  /* 0x0000e000ff067b82 */ /* 0x000e220000000a00 */
[----:B------:R-:W-:Y:S02]  /*00b0*/  IMAD.MOV.U32 R0, RZ, RZ, -0x800000 ;  /* 0xff800000ff007424 */ /* 0x000fe400078e00ff */
[----:B------:R-:W-:-:S07]  /*00c0*/  IMAD.MOV.U32 R3, RZ, RZ, R2 ;  /* 0x000000ffff037224 */ /* 0x000fce00078e0002 */
.L_x_2:
[----:B------:R-:W-:-:S04]  /*00d0*/  IMAD R5, R8, UR9, R3 ;  /* 0x0000000908057c24 */ /* 0x000fc8000f8e0203 */
[----:B0-----:R-:W-:-:S06]  /*00e0*/  IMAD.WIDE R4, R5, 0x4, R6 ;  /* 0x0000000405047825 */ /* 0x001fcc00078e0206 */
[----:B------:R-:W2:Y:S01]  /*00f0*/  LDG.E R5, desc[UR6][R4.64] ;  /* 0x0000000604057981 */ /* 0x000ea2000c1e1900 */
[----:B------:R-:W-:-:S05]  /*0100*/  VIADD R3, R3, UR8 ;  /* 0x0000000803037c36 */ /* 0x000fca0008000000 */
[----:B------:R-:W-:Y:S02]  /*0110*/  ISETP.GE.AND P0, PT, R3, R8, PT ;  /* 0x000000080300720c */ /* 0x000fe40003f06270 */
[----:B--2---:R-:W-:-:S11]  /*0120*/  FMNMX R0, R5, R0, !PT ;  /* 0x0000000005007209 */ /* 0x004fd60007800000 */
[----:B------:R-:W-:Y:S05]  /*0130*/  @!P0 BRA `(.L_x_2) ;  /* 0xfffffffc00e48947 */ /* 0x000fea000383ffff */
.L_x_1:
[----:B------:R-:W-:Y:S05]  /*0140*/  BSYNC.RECONVERGENT B0 ;  /* 0x0000000000007941 */ /* 0x000fea0003800200 */
.L_x_0:
[----:B------:R-:W0:Y:S01]  /*0150*/  S2UR UR5, SR_CgaCtaId ;  /* 0x00000000000579c3 */ /* 0x000e220000008800 */
[----:B------:R-:W-:Y:S01]  /*0160*/  UMOV UR4, 0x400 ;  /* 0x0000040000047882 */ /* 0x000fe20000000000 */
[----:B------:R-:W-:Y:S02]  /*0170*/  UISETP.GE.U32.AND UP0, UPT, UR8, 0x2, UPT ;  /* 0x000000020800788c */ /* 0x000fe4000bf06070 */
[----:B0-----:R-:W-:-:S06]  /*0180*/  ULEA UR4, UR5, UR4, 0x18 ;  /* 0x0000000405047291 */ /* 0x001fcc000f8ec0ff */
[----:B------:R-:W-:-:S05]  /*0190*/  LEA R5, R2, UR4, 0x2 ;  /* 0x0000000402057c11 */ /* 0x000fca000f8e10ff */
[----:B------:R0:W-:Y:S01]  /*01a0*/  STS [R5], R0 ;  /* 0x0000000005007388 */ /* 0x0001e20000000800 */
[----:B------:R-:W-:Y:S06]  /*01b0*/  BAR.SYNC.DEFER_BLOCKING 0x0 ;  /* 0x0000000000007b1d */ /* 0x000fec0000010000 */
[----:B------:R-:W-:Y:S05]  /*01c0*/  BRA.U !UP0, `(.L_x_3) ;  /* 0x0000000108307547 */ /* 0x000fea000b800000 */
[----:B0-----:R-:W-:-:S07]  /*01d0*/  MOV R0, UR8 ;  /* 0x0000000800007c02 */ /* 0x001fce0008000f00 */
.L_x_4:
[----:B------:R-:W-:-:S04]  /*01e0*/  SHF.R.U32.HI R6, RZ, 0x1, R0 ;  /* 0x00000001ff067819 */ /* 0x000fc80000011600 */
[----:B------:R-:W-:-:S13]  /*01f0*/  ISETP.GE.U32.AND P0, PT, R2, R6, PT ;  /* 0x000000060200720c */ /* 0x000fda0003f06070 */
[----:B------:R-:W-:Y:S01]  /*0200*/  @!P0 IMAD R4, R6, 0x4, R5 ;  /* 0x0000000406048824 */ /* 0x000fe200078e0205 */
[----:B------:R-:W-:Y:S05]  /*0210*/  @!P0 LDS R3, [R5] ;  /* 0x0000000005038984 */ /* 0x000fea0000000800 */
[----:B------:R-:W0:Y:S02]  /*0220*/  @!P0 LDS R4, [R4] ;  /* 0x0000000004048984 */ /* 0x000e240000000800 */
[----:B0-----:R-:W-:-:S05]  /*0230*/  @!P0 FMNMX R3, R3, R4, !PT ;  /* 0x0000000403038209 */ /* 0x001fca0007800000 */
[----:B------:R1:W-:Y:S01]  /*0240*/  @!P0 STS [R5], R3 ;  /* 0x0000000305008388 */ /* 0x0003e20000000800 */
[----:B------:R-:W-:Y:S01]  /*0250*/  BAR.SYNC.DEFER_BLOCKING 0x0 ;  /* 0x0000000000007b1d */ /* 0x000fe20000010000 */
[----:B------:R-:W-:Y:S01]  /*0260*/  ISETP.GT.U32.AND P0, PT, R0, 0x3, PT ;  /* 0x000000030000780c */ /* 0x000fe20003f04070 */
[----:B------:R-:W-:-:S12]  /*0270*/  IMAD.MOV.U32 R0, RZ, RZ, R6 ;  /* 0x000000ffff007224 */ /* 0x000fd800078e0006 */
[----:B-1----:R-:W-:Y:S05]  /*0280*/  @P0 BRA `(.L_x_4) ;  /* 0xfffffffc00d40947 */ /* 0x002fea000383ffff */
.L_x_3:
[----:B------:R-:W1:Y:S01]  /*0290*/  S2UR UR5, SR_CgaCtaId ;  /* 0x00000000000579c3 */ /* 0x000e620000008800 */
[----:B------:R-:W-:Y:S01]  /*02a0*/  UMOV UR4, 0x400 ;  /* 0x0000040000047882 */ /* 0x000fe20000000000 */
[----:B------:R-:W-:Y:S01]  /*02b0*/  BSSY.RECONVERGENT B0, `(.L_x_5) ;  /* 0x000001b000007945 */ /* 0x000fe20003800200 */
[----:B0-----:R-:W-:-:S05]  /*02c0*/  IMAD.MOV.U32 R0, RZ, RZ, RZ ;  /* 0x000000ffff007224 */ /* 0x001fca00078e00ff */
[----:B------:R-:W0:Y:S01]  /*02d0*/  LDC R14, c[0x0][0x390] ;  /* 0x0000e400ff0e7b82 */ /* 0x000e220000000800 */
[----:B-1----:R-:W-:Y:S01]  /*02e0*/  ULEA UR4, UR5, UR4, 0x18 ;  /* 0x0000000405047291 */ /* 0x002fe2000f8ec0ff */
[----:B0-----:R-:W-:-:S08]  /*02f0*/  ISETP.GE.AND P0, PT, R2, R14, PT ;  /* 0x0000000e0200720c */ /* 0x001fd00003f06270 */
[----:B------:R-:W0:Y:S05]  /*0300*/  LDS R8, [UR4] ;  /* 0x00000004ff087984 */ /* 0x000e2a0008000800 */
[----:B------:R-:W-:Y:S05]  /*0310*/  @P0 BRA `(.L_x_6) ;  /* 0x0000000000500947 */ /* 0x000fea0003800000 */
[----:B------:R-:W1:Y:S01]  /*0320*/  LDC.64 R4, c[0x0][0x380] ;  /* 0x0000e000ff047b82 */ /* 0x000e620000000a00 */
[----:B------:R-:W-:Y:S02]  /*0330*/  HFMA2 R0, -RZ, RZ, 0, 0 ;  /* 0x00000000ff007431 */ /* 0x000fe400000001ff */
[----:B------:R-:W-:-:S07]  /*0340*/  IMAD.MOV.U32 R3, RZ, RZ, R2 ;  /* 0x000000ffff037224 */ /* 0x000fce00078e0002 */
.L_x_7:
[----:B------:R-:W-:-:S04]  /*0350*/  IMAD R7, R14, UR9, R3 ;  /* 0x000000090e077c24 */ /* 0x000fc8000f8e0203 */
[----:B-1----:R-:W-:-:S06]  /*0360*/  IMAD.WIDE R6, R7, 0x4, R4 ;  /* 0x0000000407067825 */ /* 0x002fcc00078e0204 */
[----:B------:R-:W0:Y:S01]  /*0370*/  LDG.E R7, desc[UR6][R6.64] ;  /* 0x0000000606077981 */ /* 0x000e22000c1e1900 */
[----:B------:R-:W-:Y:S01]  /*0380*/  IMAD.MOV.U32 R10, RZ, RZ, 0x3bbb989d ;  /* 0x3bbb989dff0a7424 */ /* 0x000fe200078e00ff */
[----:B------:R-:W-:Y:S01]  /*0390*/  IADD3 R3, PT, PT, R3, UR8, RZ ;  /* 0x0000000803037c10 */ /* 0x000fe2000fffe0ff */
[----:B------:R-:W-:-:S03]  /*03a0*/  IMAD.MOV.U32 R11, RZ, RZ, 0x437c0000 ;  /* 0x437c0000ff0b7424 */ /* 0x000fc600078e00ff */
[----:B------:R-:W-:Y:S01]  /*03b0*/  ISETP.GE.AND P0, PT, R3, R14, PT ;  /* 0x0000000e0300720c */ /* 0x000fe20003f06270 */
[----:B0-----:R-:W-:-:S04]  /*03c0*/  FADD R9, -R8, R7 ;  /* 0x0000000708097221 */ /* 0x001fc80000000100 */
[----:B------:R-:W-:-:S04]  /*03d0*/  FFMA.SAT R10, R9, R10, 0.5 ;  /* 0x3f000000090a7423 */ /* 0x000fc8000000200a */
[----:B------:R-:W-:-:S04]  /*03e0*/  FFMA.RM R10, R10, R11, 12582913 ;  /* 0x4b4000010a0a7423 */ /* 0x000fc8000000400b */
[C---:B------:R-:W-:Y:S01]  /*03f0*/  FADD R12, R10.reuse, -12583039 ;  /* 0xcb40007f0a0c7421 */ /* 0x040fe20000000000 */
[----:B------:R-:W-:-:S03]  /*0400*/  IMAD.SHL.U32 R7, R10, 0x800000, RZ ;  /* 0x008000000a077824 */ /* 0x000fc600078e00ff */
[----:B------:R-:W-:-:S04]  /*0410*/  FFMA R12, R9, 1.4426950216293334961, -R12 ;  /* 0x3fb8aa3b090c7823 */ /* 0x000fc8000000080c */
[----:B------:R-:W-:-:S06]  /*0420*/  FFMA R12, R9, 1.925963033500011079e-08, R12 ;  /* 0x32a57060090c7823 */ /* 0x000fcc000000000c */
[----:B------:R-:W0:Y:S02]  /*0430*/  MUFU.EX2 R12, R12 ;  /* 0x0000000c000c7308 */ /* 0x000e240000000800 */
[----:B0-----:R-:W-:Y:S01]  /*0440*/  FFMA R0, R7, R12, R0 ;  /* 0x0000000c07007223 */ /* 0x001fe20000000000 */
[----:B------:R-:W-:Y:S06]  /*0450*/  @!P0 BRA `(.L_x_7) ;  /* 0xfffffffc00bc8947 */ /* 0x000fec000383ffff */
.L_x_6:
[----:B------:R-:W-:Y:S05]  /*0460*/  BSYNC.RECONVERGENT B0 ;  /* 0x0000000000007941 */ /* 0x000fea0003800200 */
.L_x_5:
[----:B------:R-:W-:Y:S02]  /*0470*/  ULEA UR4, UR8, UR4, 0x2 ;  /* 0x0000000408047291 */ /* 0x000fe4000f8e10ff */
[----:B------:R-:W-:-:S04]  /*0480*/  UISETP.GE.U32.AND UP0, UPT, UR8, 0x2, UPT ;  /* 0x000000020800788c */ /* 0x000fc8000bf06070 */
[----:B------:R-:W-:-:S05]  /*0490*/  LEA R5, R2, UR4, 0x2 ;  /* 0x0000000402057c11 */ /* 0x000fca000f8e10ff */
[----:B------:R1:W-:Y:S01]  /*04a0*/  STS [R5], R0 ;  /* 0x0000000005007388 */ /* 0x0003e20000000800 */
[----:B------:R-:W-:Y:S06]  /*04b0*/  BAR.SYNC.DEFER_BLOCKING 0x0 ;  /* 0x0000000000007b1d */ /* 0x000fec0000010000 */
[----:B------:R-:W-:Y:S05]  /*04c0*/  BRA.U !UP0, `(.L_x_8) ;  /* 0x0000000108307547 */ /* 0x000fea000b800000 */
[----:B-1----:R-:W-:-:S07]  /*04d0*/  IMAD.U32 R0, RZ, RZ, UR8 ;  /* 0x00000008ff007e24 */ /* 0x002fce000f8e00ff */
.L_x_9:
[----:B------:R-:W-:-:S04]  /*04e0*/  SHF.R.U32.HI R6, RZ, 0x1, R0 ;  /* 0x00000001ff067819 */ /* 0x000fc80000011600 */
[----:B------:R-:W-:-:S13]  /*04f0*/  ISETP.GE.U32.AND P0, PT, R2, R6, PT ;  /* 0x000000060200720c */ /* 0x000fda0003f06070 */
[----:B------:R-:W-:Y:S01]  /*0500*/  @!P0 IMAD R3, R6, 0x4, R5 ;  /* 0x0000000406038824 */ /* 0x000fe200078e0205 */
[----:B------:R-:W-:Y:S05]  /*0510*/  @!P0 LDS R4, [R5] ;  /* 0x0000000005048984 */ /* 0x000fea0000000800 */
[----:B------:R-:W1:Y:S02]  /*0520*/  @!P0 LDS R3, [R3] ;  /* 0x0000000003038984 */ /* 0x000e640000000800 */
[----:B-1----:R-:W-:-:S05]  /*0530*/  @!P0 FADD R4, R3, R4 ;  /* 0x0000000403048221 */ /* 0x002fca0000000000 */
[----:B------:R2:W-:Y:S01]  /*0540*/  @!P0 STS [R5], R4 ;  /* 0x0000000405008388 */ /* 0x0005e20000000800 */
[----:B------:R-:W-:Y:S01]  /*0550*/  BAR.SYNC.DEFER_BLOCKING 0x0 ;  /* 0x0000000000007b1d */ /* 0x000fe20000010000 */
[----:B------:R-:W-:Y:S02]  /*0560*/  ISETP.GT.U32.AND P0, PT, R0, 0x3, PT ;  /* 0x000000030000780c */ /* 0x000fe40003f04070 */
[----:B------:R-:W-:-:S11]  /*0570*/  MOV R0, R6 ;  /* 0x0000000600007202 */ /* 0x000fd60000000f00 */
[----:B--2---:R-:W-:Y:S05]  /*0580*/  @P0 BRA `(.L_x_9) ;  /* 0xfffffffc00d40947 */ /* 0x004fea000383ffff */
.L_x_8:
[----:B------:R-:W2:Y:S02]  /*0590*/  LDCU UR5, c[0x0][0x390] ;  /* 0x00007200ff0577ac */ /* 0x000ea40008000800 */
[----:B--2---:R-:W-:-:S13]  /*05a0*/  ISETP.GE.AND P0, PT, R2, UR5, PT ;  /* 0x0000000502007c0c */ /* 0x004fda000bf06270 */
[----:B------:R-:W-:Y:S05]  /*05b0*/  @P0 EXIT ;  /* 0x000000000000094d */ /* 0x000fea0003800000 */
[----:B------:R-:W2:Y:S01]  /*05c0*/  LDC R9, c[0x0][0x390] ;  /* 0x0000e400ff097b82 */ /* 0x000ea20000000800 */
[----:B------:R-:W3:Y:S01]  /*05d0*/  LDS R3, [UR4] ;  /* 0x00000004ff037984 */ /* 0x000ee20008000800 */
[----:B------:R-:W4:Y:S06]  /*05e0*/  LDCU UR4, c[0x0][0x390] ;  /* 0x00007200ff0477ac */ /* 0x000f2c0008000800 */
[----:B------:R-:W0:Y:S08]  /*05f0*/  LDC.64 R6, c[0x0][0x380] ;  /* 0x0000e000ff067b82 */ /* 0x000e300000000a00 */
[----:B-1----:R-:W1:Y:S02]  /*0600*/  LDC.64 R4, c[0x0][0x388] ;  /* 0x0000e200ff047b82 */ /* 0x002e640000000a00 */
.L_x_12:
[----:B--2---:R-:W-:-:S04]  /*0610*/  IMAD R11, R9, UR9, R2 ;  /* 0x00000009090b7c24 */ /* 0x004fc8000f8e0202 */
[----:B0-----:R-:W-:-:S06]  /*0620*/  IMAD.WIDE R12, R11, 0x4, R6 ;  /* 0x000000040b0c7825 */ /* 0x001fcc00078e0206 */
[----:B------:R-:W2:Y:S01]  /*0630*/  LDG.E R13, desc[UR6][R12.64] ;  /* 0x000000060c0d7981 */ /* 0x000ea2000c1e1900 */
[----:B------:R-:W-:Y:S01]  /*0640*/  IMAD.MOV.U32 R15, RZ, RZ, 0x3bbb989d ;  /* 0x3bbb989dff0f7424 */ /* 0x000fe200078e00ff */
[----:B---3--:R-:W0:Y:S01]  /*0650*/  MUFU.RCP R14, R3 ;  /* 0x00000003000e7308 */ /* 0x008e220000001000 */
[----:B------:R-:W-:Y:S01]  /*0660*/  IMAD.MOV.U32 R17, RZ, RZ, 0x437c0000 ;  /* 0x437c0000ff117424 */ /* 0x000fe200078e00ff */
[----:B------:R-:W-:Y:S01]  /*0670*/  BSSY.RECONVERGENT B0, `(.L_x_10) ;  /* 0x0000014000007945 */ /* 0x000fe20003800200 */
[----:B--2---:R-:W-:Y:S01]  /*0680*/  FADD R0, -R8, R13 ;  /* 0x0000000d08007221 */ /* 0x004fe20000000100 */
[----:B0-----:R-:W-:-:S03]  /*0690*/  FFMA R13, -R3, R14, 1 ;  /* 0x3f800000030d7423 */ /* 0x001fc6000000010e */
[----:B------:R-:W-:Y:S01]  /*06a0*/  FFMA.SAT R10, R0, R15, 0.5 ;  /* 0x3f000000000a7423 */ /* 0x000fe2000000200f */
[----:B------:R-:W-:-:S03]  /*06b0*/  FFMA R13, R14, R13, R14 ;  /* 0x0000000d0e0d7223 */ /* 0x000fc6000000000e */
[----:B------:R-:W-:-:S04]  /*06c0*/  FFMA.RM R10, R10, R17, 12582913 ;  /* 0x4b4000010a0a7423 */ /* 0x000fc80000004011 */
[----:B------:R-:W-:-:S04]  /*06d0*/  FADD R15, R10, -12583039 ;  /* 0xcb40007f0a0f7421 */ /* 0x000fc80000000000 */
[----:B------:R-:W-:-:S04]  /*06e0*/  FFMA R15, R0, 1.4426950216293334961, -R15 ;  /* 0x3fb8aa3b000f7823 */ /* 0x000fc8000000080f */
[----:B------:R-:W-:Y:S01]  /*06f0*/  FFMA R15, R0, 1.925963033500011079e-08, R15 ;  /* 0x32a57060000f7823 */ /* 0x000fe2000000000f */
[----:B------:R-:W-:-:S05]  /*0700*/  IMAD.SHL.U32 R0, R10, 0x800000, RZ ;  /* 0x008000000a007824 */ /* 0x000fca00078e00ff */
[----:B------:R-:W0:Y:S02]  /*0710*/  MUFU.EX2 R15, R15 ;  /* 0x0000000f000f7308 */ /* 0x000e240000000800 */
[----:B0-----:R-:W-:-:S06]  /*0720*/  FMUL R0, R0, R15 ;  /* 0x0000000f00007220 */ /* 0x001fcc0000400000 */
[----:B------:R-:W0:Y:S01]  /*0730*/  FCHK P0, R0, R3 ;  /* 0x0000000300007302 */ /* 0x000e220000000000 */
[----:B------:R-:W-:-:S04]  /*0740*/  FFMA R10, R0, R13, RZ ;  /* 0x0000000d000a7223 */ /* 0x000fc800000000ff */
[----:B------:R-:W-:-:S04]  /*0750*/  FFMA R12, -R3, R10, R0 ;  /* 0x0000000a030c7223 */ /* 0x000fc80000000100 */
[----:B------:R-:W-:Y:S01]  /*0760*/  FFMA R13, R13, R12, R10 ;  /* 0x0000000c0d0d7223 */ /* 0x000fe2000000000a */
[----:B0-----:R-:W-:Y:S06]  /*0770*/  @!P0 BRA `(.L_x_11) ;  /* 0x00000000000c8947 */ /* 0x001fec0003800000 */
[----:B------:R-:W-:-:S07]  /*0780*/  MOV R10, 0x7a0 ;  /* 0x000007a0000a7802 */ /* 0x000fce0000000f00 */
[----:B-1--4-:R-:W-:Y:S05]  /*0790*/  CALL.REL.NOINC `($__internal_0_$__cuda_sm3x_div_rn_noftz_f32_slowpath) ;  /* 0x0000000000207944 */ /* 0x012fea0003c00000 */
[----:B------:R-:W-:-:S07]  /*07a0*/  MOV R13, R0 ;  /* 0x00000000000d7202 */ /* 0x000fce0000000f00 */
.L_x_11:
[----:B----4-:R-:W-:Y:S05]  /*07b0*/  BSYNC.RECONVERGENT B0 ;  /* 0x0000000000007941 */ /* 0x010fea0003800200 */
.L_x_10:
[----:B-1----:R-:W-:-:S04]  /*07c0*/  IMAD.WIDE R10, R11, 0x4, R4 ;  /* 0x000000040b0a7825 */ /* 0x002fc800078e0204 */
[----:B------:R-:W-:Y:S01]  /*07d0*/  VIADD R2, R2, UR8 ;  /* 0x0000000802027c36 */ /* 0x000fe20008000000 */
[----:B------:R0:W-:Y:S04]  /*07e0*/  STG.E desc[UR6][R10.64], R13 ;  /* 0x0000000d0a007986 */ /* 0x0001e8000c101906 */
[----:B------:R-:W-:-:S13]  /*07f0*/  ISETP.GE.AND P0, PT, R2, UR4, PT ;  /* 0x0000000402007c0c */ /* 0x000fda000bf06270 */
[----:B0-----:R-:W-:Y:S05]  /*0800*/  @!P0 BRA `(.L_x_12) ;  /* 0xfffffffc00808947 */ /* 0x001fea000383ffff */
[----:B------:R-:W-:Y:S05]  /*0810*/  EXIT ;  /* 0x000000000000794d */ /* 0x000fea0003800000 */
        .weak           $__internal_0_$__cuda_sm3x_div_rn_noftz_f32_slowpath
        .type           $__internal_0_$__cuda_sm3x_div_rn_noftz_f32_slowpath,@function
        .size           $__internal_0_$__cuda_sm3x_div_rn_noftz_f32_slowpath,(.L_x_25 - $__internal_0_$__cuda_sm3x_div_rn_noftz_f32_slowpath)
$__internal_0_$__cuda_sm3x_div_rn_noftz_f32_slowpath:
[--C-:B------:R-:W-:Y:S01]  /*0820*/  SHF.R.U32.HI R13, RZ, 0x17, R3.reuse ;  /* 0x00000017ff0d7819 */ /* 0x100fe20000011603 */
[----:B------:R-:W-:Y:S01]  /*0830*/  BSSY.RECONVERGENT B1, `(.L_x_13) ;  /* 0x0000064000017945 */ /* 0x000fe20003800200 */
[----:B------:R-:W-:Y:S01]  /*0840*/  SHF.R.U32.HI R12, RZ, 0x17, R0 ;  /* 0x00000017ff0c7819 */ /* 0x000fe20000011600 */
[----:B------:R-:W-:Y:S01]  /*0850*/  IMAD.MOV.U32 R15, RZ, RZ, R3 ;  /* 0x000000ffff0f7224 */ /* 0x000fe200078e0003 */
[----:B------:R-:W-:Y:S02]  /*0860*/  LOP3.LUT R13, R13, 0xff, RZ, 0xc0, !PT ;  /* 0x000000ff0d0d7812 */ /* 0x000fe400078ec0ff */
[----:B------:R-:W-:Y:S02]  /*0870*/  LOP3.LUT R16, R12, 0xff, RZ, 0xc0, !PT ;  /* 0x000000ff0c107812 */ /* 0x000fe400078ec0ff */
[----:B------:R-:W-:Y:S01]  /*0880*/  MOV R14, R0 ;  /* 0x00000000000e7202 */ /* 0x000fe20000000f00 */
[----:B------:R-:W-:Y:S02]  /*0890*/  VIADD R17, R13, 0xffffffff ;  /* 0xffffffff0d117836 */ /* 0x000fe40000000000 */
[----:B------:R-:W-:-:S03]  /*08a0*/  VIADD R18, R16, 0xffffffff ;  /* 0xffffffff10127836 */ /* 0x000fc60000000000 */
[----:B------:R-:W-:-:S04]  /*08b0*/  ISETP.GT.U32.AND P0, PT, R17, 0xfd, PT ;  /* 0x000000fd1100780c */ /* 0x000fc80003f04070 */
[----:B------:R-:W-:-:S13]  /*08c0*/  ISETP.GT.U32.OR P0, PT, R18, 0xfd, P0 ;  /* 0x000000fd1200780c */ /* 0x000fda0000704470 */
[----:B------:R-:W-:Y:S01]  /*08d0*/  @!P0 IMAD.MOV.U32 R12, RZ, RZ, RZ ;  /* 0x000000ffff0c8224 */ /* 0x000fe200078e00ff */
[----:B------:R-:W-:Y:S06]  /*08e0*/  @!P0 BRA `(.L_x_14) ;  /* 0x00000000005c8947 */ /* 0x000fec0003800000 */
[----:B------:R-:W-:Y:S02]  /*08f0*/  FSETP.GTU.FTZ.AND P1, PT, |R3|, +INF , PT ;  /* 0x7f8000000300780b */ /* 0x000fe40003f3c200 */
[----:B------:R-:W-:-:S04]  /*0900*/  FSETP.GTU.FTZ.AND P0, PT, |R0|, +INF , PT ;  /* 0x7f8000000000780b */ /* 0x000fc80003f1c200 */
[----:B------:R-:W-:-:S13]  /*0910*/  PLOP3.LUT P0, PT, P0, P1, PT, 0xf8, 0x8f ;  /* 0x00000000008f781c */ /* 0x000fda0000703f70 */
[----:B------:R-:W-:Y:S05]  /*0920*/  @P0 BRA `(.L_x_15) ;  /* 0x00000004004c0947 */ /* 0x000fea0003800000 */
[----:B------:R-:W-:-:S13]  /*0930*/  LOP3.LUT P0, RZ, R15, 0x7fffffff, R14, 0xc8, !PT ;  /* 0x7fffffff0fff7812 */ /* 0x000fda000780c80e */
[----:B------:R-:W-:Y:S05]  /*0940*/  @!P0 BRA `(.L_x_16) ;  /* 0x00000004003c8947 */ /* 0x000fea0003800000 */
[C---:B------:R-:W-:Y:S02]  /*0950*/  FSETP.NEU.FTZ.AND P2, PT, |R0|.reuse, +INF , PT ;  /* 0x7f8000000000780b */ /* 0x040fe40003f5d200 */
[----:B------:R-:W-:Y:S02]  /*0960*/  FSETP.NEU.FTZ.AND P1, PT, |R3|, +INF , PT ;  /* 0x7f8000000300780b */ /* 0x000fe40003f3d200 */
[----:B------:R-:W-:-:S11]  /*0970*/  FSETP.NEU.FTZ.AND P0, PT, |R0|, +INF , PT ;  /* 0x7f8000000000780b */ /* 0x000fd60003f1d200 */
[----:B------:R-:W-:Y:S05]  /*0980*/  @!P1 BRA !P2, `(.L_x_16) ;  /* 0x00000004002c9947 */ /* 0x000fea0005000000 */
[----:B------:R-:W-:-:S04]  /*0990*/  LOP3.LUT P2, RZ, R14, 0x7fffffff, RZ, 0xc0, !PT ;  /* 0x7fffffff0eff7812 */ /* 0x000fc8000784c0ff */
[----:B------:R-:W-:-:S13]  /*09a0*/  PLOP3.LUT P1, PT, P1, P2, PT, 0x2f, 0xf2 ;  /* 0x0000000000f2781c */ /* 0x000fda0000f24577 */
[----:B------:R-:W-:Y:S05]  /*09b0*/  @P1 BRA `(.L_x_17) ;  /* 0x0000000400181947 */ /* 0x000fea0003800000 */
[----:B------:R-:W-:-:S04]  /*09c0*/  LOP3.LUT P1, RZ, R15, 0x7fffffff, RZ, 0xc0, !PT ;  /* 0x7fffffff0fff7812 */ /* 0x000fc8000782c0ff */
[----:B------:R-:W-:-:S13]  /*09d0*/  PLOP3.LUT P0, PT, P0, P1, PT, 0x2f, 0xf2 ;  /* 0x0000000000f2781c */ /* 0x000fda0000702577 */
[----:B------:R-:W-:Y:S05]  /*09e0*/  @P0 BRA `(.L_x_18) ;  /* 0x0000000400000947 */ /* 0x000fea0003800000 */
[----:B------:R-:W-:Y:S02]  /*09f0*/  ISETP.GE.AND P0, PT, R18, RZ, PT ;  /* 0x000000ff1200720c */ /* 0x000fe40003f06270 */
[----:B------:R-:W-:-:S11]  /*0a00*/  ISETP.GE.AND P1, PT, R17, RZ, PT ;  /* 0x000000ff1100720c */ /* 0x000fd60003f26270 */
[----:B------:R-:W-:Y:S01]  /*0a10*/  @P0 IMAD.MOV.U32 R12, RZ, RZ, RZ ;  /* 0x000000ffff0c0224 */ /* 0x000fe200078e00ff */
[----:B------:R-:W-:Y:S01]  /*0a20*/  @!P0 MOV R12, 0xffffffc0 ;  /* 0xffffffc0000c8802 */ /* 0x000fe20000000f00 */
[----:B------:R-:W-:Y:S01]  /*0a30*/  @!P0 FFMA R14, R0, 1.84467440737095516160e+19, RZ ;  /* 0x5f800000000e8823 */ /* 0x000fe200000000ff */
[----:B------:R-:W-:-:S03]  /*0a40*/  @!P1 FFMA R15, R3, 1.84467440737095516160e+19, RZ ;  /* 0x5f800000030f9823 */ /* 0x000fc600000000ff */
[----:B------:R-:W-:-:S07]  /*0a50*/  @!P1 VIADD R12, R12, 0x40 ;  /* 0x000000400c0c9836 */ /* 0x000fce0000000000 */
.L_x_14:
[----:B------:R-:W-:Y:S01]  /*0a60*/  LEA R0, R13, 0xc0800000, 0x17 ;  /* 0xc08000000d007811 */ /* 0x000fe200078eb8ff */
[----:B------:R-:W-:Y:S01]  /*0a70*/  VIADD R16, R16, 0xffffff81 ;  /* 0xffffff8110107836 */ /* 0x000fe20000000000 */
[----:B------:R-:W-:Y:S03]  /*0a80*/  BSSY.RECONVERGENT B2, `(.L_x_19) ;  /* 0x0000035000027945 */ /* 0x000fe60003800200 */
[----:B------:R-:W-:Y:S02]  /*0a90*/  IMAD.IADD R17, R15, 0x1, -R0 ;  /* 0x000000010f117824 */ /* 0x000fe400078e0a00 */
[C---:B------:R-:W-:Y:S02]  /*0aa0*/  IMAD R0, R16.reuse, -0x800000, R14 ;  /* 0xff80000010007824 */ /* 0x040fe400078e020e */
[----:B------:R0:W1:Y:S01]  /*0ab0*/  MUFU.RCP R15, R17 ;  /* 0x00000011000f7308 */ /* 0x0000620000001000 */
[----:B------:R-:W-:Y:S01]  /*0ac0*/  FADD.FTZ R19, -R17, -RZ ;  /* 0x800000ff11137221 */ /* 0x000fe20000010100 */
[----:B0-----:R-:W-:-:S04]  /*0ad0*/  IADD3 R17, PT, PT, R16, 0x7f, -R13 ;  /* 0x0000007f10117810 */ /* 0x001fc80007ffe80d */
[----:B------:R-:W-:Y:S01]  /*0ae0*/  IADD3 R17, PT, PT, R17, R12, RZ ;  /* 0x0000000c11117210 */ /* 0x000fe20007ffe0ff */
[----:B-1----:R-:W-:-:S04]  /*0af0*/  FFMA R18, R15, R19, 1 ;  /* 0x3f8000000f127423 */ /* 0x002fc80000000013 */
[----:B------:R-:W-:-:S04]  /*0b00*/  FFMA R15, R15, R18, R15 ;  /* 0x000000120f0f7223 */ /* 0x000fc8000000000f */
[----:B------:R-:W-:-:S04]  /*0b10*/  FFMA R14, R0, R15, RZ ;  /* 0x0000000f000e7223 */ /* 0x000fc800000000ff */
[----:B------:R-:W-:-:S04]  /*0b20*/  FFMA R18, R19, R14, R0 ;  /* 0x0000000e13127223 */ /* 0x000fc80000000000 */
[----:B------:R-:W-:-:S04]  /*0b30*/  FFMA R18, R15, R18, R14 ;  /* 0x000000120f127223 */ /* 0x000fc8000000000e */
[----:B------:R-:W-:-:S04]  /*0b40*/  FFMA R19, R19, R18, R0 ;  /* 0x0000001213137223 */ /* 0x000fc80000000000 */
[----:B------:R-:W-:-:S05]  /*0b50*/  FFMA R0, R15, R19, R18 ;  /* 0x000000130f007223 */ /* 0x000fca0000000012 */
[----:B------:R-:W-:-:S04]  /*0b60*/  SHF.R.U32.HI R13, RZ, 0x17, R0 ;  /* 0x00000017ff0d7819 */ /* 0x000fc80000011600 */
[----:B------:R-:W-:-:S05]  /*0b70*/  LOP3.LUT R13, R13, 0xff, RZ, 0xc0, !PT ;  /* 0x000000ff0d0d7812 */ /* 0x000fca00078ec0ff */
[----:B------:R-:W-:-:S04]  /*0b80*/  IMAD.IADD R16, R13, 0x1, R17 ;  /* 0x000000010d107824 */ /* 0x000fc800078e0211 */
[----:B------:R-:W-:-:S05]  /*0b90*/  VIADD R12, R16, 0xffffffff ;  /* 0xffffffff100c7836 */ /* 0x000fca0000000000 */
[----:B------:R-:W-:-:S13]  /*0ba0*/  ISETP.GE.U32.AND P0, PT, R12, 0xfe, PT ;  /* 0x000000fe0c00780c */ /* 0x000fda0003f06070 */
[----:B------:R-:W-:Y:S05]  /*0bb0*/  @!P0 BRA `(.L_x_20) ;  /* 0x0000000000808947 */ /* 0x000fea0003800000 */
[----:B------:R-:W-:-:S13]  /*0bc0*/  ISETP.GT.AND P0, PT, R16, 0xfe, PT ;  /* 0x000000fe1000780c */ /* 0x000fda0003f04270 */
[----:B------:R-:W-:Y:S05]  /*0bd0*/  @P0 BRA `(.L_x_21) ;  /* 0x00000000006c0947 */ /* 0x000fea0003800000 */
[----:B------:R-:W-:-:S13]  /*0be0*/  ISETP.GE.AND P0, PT, R16, 0x1, PT ;  /* 0x000000011000780c */ /* 0x000fda0003f06270 */
[----:B------:R-:W-:Y:S05]  /*0bf0*/  @P0 BRA `(.L_x_22) ;  /* 0x0000000000740947 */ /* 0x000fea0003800000 */
[----:B------:R-:W-:Y:S02]  /*0c00*/  ISETP.GE.AND P0, PT, R16, -0x18, PT ;  /* 0xffffffe81000780c */ /* 0x000fe40003f06270 */
[----:B------:R-:W-:-:S11]  /*0c10*/  LOP3.LUT R0, R0, 0x80000000, RZ, 0xc0, !PT ;  /* 0x8000000000007812 */ /* 0x000fd600078ec0ff */
[----:B------:R-:W-:Y:S05]  /*0c20*/  @!P0 BRA `(.L_x_22) ;  /* 0x0000000000688947 */ /* 0x000fea0003800000 */
[CCC-:B------:R-:W-:Y:S01]  /*0c30*/  FFMA.RZ R12, R15.reuse, R19.reuse, R18.reuse ;  /* 0x000000130f0c7223 */ /* 0x1c0fe2000000c012 */
[C---:B------:R-:W-:Y:S01]  /*0c40*/  VIADD R14, R16.reuse, 0x20 ;  /* 0x00000020100e7836 */ /* 0x040fe20000000000 */
[C---:B------:R-:W-:Y:S02]  /*0c50*/  ISETP.NE.AND P2, PT, R16.reuse, RZ, PT ;  /* 0x000000ff1000720c */ /* 0x040fe40003f45270 */
[----:B------:R-:W-:Y:S02]  /*0c60*/  ISETP.NE.AND P1, PT, R16, RZ, PT ;  /* 0x000000ff1000720c */ /* 0x000fe40003f25270 */
[----:B------:R-:W-:Y:S01]  /*0c70*/  LOP3.LUT R13, R12, 0x7fffff, RZ, 0xc0, !PT ;  /* 0x007fffff0c0d7812 */ /* 0x000fe200078ec0ff */
[CCC-:B------:R-:W-:Y:S01]  /*0c80*/  FFMA.RP R12, R15.reuse, R19.reuse, R18.reuse ;  /* 0x000000130f0c7223 */ /* 0x1c0fe20000008012 */
[----:B------:R-:W-:Y:S01]  /*0c90*/  FFMA.RM R15, R15, R19, R18 ;  /* 0x000000130f0f7223 */ /* 0x000fe20000004012 */
[----:B------:R-:W-:Y:S02]  /*0ca0*/  IADD3 R16, PT, PT, -R16, RZ, RZ ;  /* 0x000000ff10107210 */ /* 0x000fe40007ffe1ff */
[----:B------:R-:W-:-:S02]  /*0cb0*/  LOP3.LUT R13, R13, 0x800000, RZ, 0xfc, !PT ;  /* 0x008000000d0d7812 */ /* 0x000fc400078efcff */
[----:B------:R-:W-:Y:S02]  /*0cc0*/  FSETP.NEU.FTZ.AND P0, PT, R12, R15, PT ;  /* 0x0000000f0c00720b */ /* 0x000fe40003f1d000 */
[----:B------:R-:W-:Y:S02]  /*0cd0*/  SHF.L.U32 R14, R13, R14, RZ ;  /* 0x0000000e0d0e7219 */ /* 0x000fe400000006ff */
[----:B------:R-:W-:Y:S02]  /*0ce0*/  SEL R12, R16, RZ, P2 ;  /* 0x000000ff100c7207 */ /* 0x000fe40001000000 */
[----:B------:R-:W-:Y:S02]  /*0cf0*/  ISETP.NE.AND P1, PT, R14, RZ, P1 ;  /* 0x000000ff0e00720c */ /* 0x000fe40000f25270 */
[----:B------:R-:W-:Y:S02]  /*0d00*/  SHF.R.U32.HI R12, RZ, R12, R13 ;  /* 0x0000000cff0c7219 */ /* 0x000fe4000001160d */
[----:B------:R-:W-:-:S02]  /*0d10*/  PLOP3.LUT P0, PT, P0, P1, PT, 0xf8, 0x8f ;  /* 0x00000000008f781c */ /* 0x000fc40000703f70 */
[----:B------:R-:W-:Y:S02]  /*0d20*/  SHF.R.U32.HI R14, RZ, 0x1, R12 ;  /* 0x00000001ff0e7819 */ /* 0x000fe4000001160c */
[----:B------:R-:W-:-:S04]  /*0d30*/  SEL R13, RZ, 0x1, !P0 ;  /* 0x00000001ff0d7807 */ /* 0x000fc80004000000 */
[----:B------:R-:W-:-:S04]  /*0d40*/  LOP3.LUT R13, R13, 0x1, R14, 0xf8, !PT ;  /* 0x000000010d0d7812 */ /* 0x000fc800078ef80e */
[----:B------:R-:W-:-:S05]  /*0d50*/  LOP3.LUT R13, R13, R12, RZ, 0xc0, !PT ;  /* 0x0000000c0d0d7212 */ /* 0x000fca00078ec0ff */
[----:B------:R-:W-:-:S05]  /*0d60*/  IMAD.IADD R13, R14, 0x1, R13 ;  /* 0x000000010e0d7824 */ /* 0x000fca00078e020d */
[----:B------:R-:W-:Y:S01]  /*0d70*/  LOP3.LUT R0, R13, R0, RZ, 0xfc, !PT ;  /* 0x000000000d007212 */ /* 0x000fe200078efcff */
[----:B------:R-:W-:Y:S06]  /*0d80*/  BRA `(.L_x_22) ;  /* 0x0000000000107947 */ /* 0x000fec0003800000 */
.L_x_21:
[----:B------:R-:W-:-:S04]  /*0d90*/  LOP3.LUT R0, R0, 0x80000000, RZ, 0xc0, !PT ;  /* 0x8000000000007812 */ /* 0x000fc800078ec0ff */
[----:B------:R-:W-:Y:S01]  /*0da0*/  LOP3.LUT R0, R0, 0x7f800000, RZ, 0xfc, !PT ;  /* 0x7f80000000007812 */ /* 0x000fe200078efcff */
[----:B------:R-:W-:Y:S06]  /*0db0*/  BRA `(.L_x_22) ;  /* 0x0000000000047947 */ /* 0x000fec0003800000 */
.L_x_20:
[----:B------:R-:W-:-:S07]  /*0dc0*/  IMAD R0, R17, 0x800000, R0 ;  /* 0x0080000011007824 */ /* 0x000fce00078e0200 */
.L_x_22:
[----:B------:R-:W-:Y:S05]  /*0dd0*/  BSYNC.RECONVERGENT B2 ;  /* 0x0000000000027941 */ /* 0x000fea0003800200 */
.L_x_19:
[----:B------:R-:W-:Y:S05]  /*0de0*/  BRA `(.L_x_23) ;  /* 0x0000000000207947 */ /* 0x000fea0003800000 */
.L_x_18:
[----:B------:R-:W-:-:S04]  /*0df0*/  LOP3.LUT R0, R15, 0x80000000, R14, 0x48, !PT ;  /* 0x800000000f007812 */ /* 0x000fc800078e480e */
[----:B------:R-:W-:Y:S01]  /*0e00*/  LOP3.LUT R0, R0, 0x7f800000, RZ, 0xfc, !PT ;  /* 0x7f80000000007812 */ /* 0x000fe200078efcff */
[----:B------:R-:W-:Y:S06]  /*0e10*/  BRA `(.L_x_23) ;  /* 0x0000000000147947 */ /* 0x000fec0003800000 */
.L_x_17:
[----:B------:R-:W-:Y:S01]  /*0e20*/  LOP3.LUT R0, R15, 0x80000000, R14, 0x48, !PT ;  /* 0x800000000f007812 */ /* 0x000fe200078e480e */
[----:B------:R-:W-:Y:S06]  /*0e30*/  BRA `(.L_x_23) ;  /* 0x00000000000c7947 */ /* 0x000fec0003800000 */
.L_x_16:
[----:B------:R-:W0:Y:S01]  /*0e40*/  MUFU.RSQ R0, -QNAN ;  /* 0xffc0000000007908 */ /* 0x000e220000001400 */
[----:B------:R-:W-:Y:S05]  /*0e50*/  BRA `(.L_x_23) ;  /* 0x0000000000047947 */ /* 0x000fea0003800000 */
.L_x_15:
[----:B------:R-:W-:-:S07]  /*0e60*/  FADD.FTZ R0, R0, R3 ;  /* 0x0000000300007221 */ /* 0x000fce0000010000 */
.L_x_23:
[----:B------:R-:W-:Y:S05]  /*0e70*/  BSYNC.RECONVERGENT B1 ;  /* 0x0000000000017941 */ /* 0x000fea0003800200 */
.L_x_13:
[----:B------:R-:W-:Y:S01]  /*0e80*/  MOV R12, R10 ;  /* 0x0000000a000c7202 */ /* 0x000fe20000000f00 */
[----:B------:R-:W-:-:S04]  /*0e90*/  IMAD.MOV.U32 R13, RZ, RZ, 0x0 ;  /* 0x00000000ff0d7424 */ /* 0x000fc800078e00ff */
[----:B0-----:R-:W-:Y:S05]  /*0ea0*/  RET.REL.NODEC R12 `(_Z13softmaxKernelPfS_i) ;  /* 0xfffffff00c547950 */ /* 0x001fea0003c3ffff */
.L_x_24:
[----:B------:R-:W-:-:S00]  /*0eb0*/  BRA `(.L_x_24) ;  /* 0xfffffffc00fc7947 */ /* 0x000fc0000383ffff */
[----:B------:R-:W-:-:S00]  /*0ec0*/  NOP ;  /* 0x0000000000007918 */ /* 0x000fc00000000000 */
        /* <DEDUP_REMOVED lines=11> */
.L_x_25:


//--------------------- .nv.shared._Z13softmaxKernelPfS_i --------------------------
	.section	.nv.shared._Z13softmaxKernelPfS_i,"aw",@nobits
	.sectionflags	@""
	.align	16
	.zero		1024


//--------------------- .nv.shared.reserved.0     --------------------------
	.section	.nv.shared.reserved.0,"aw",@nobits
	.weak		__nv_reservedSMEM_offset_0_alias
	.size		__nv_reservedSMEM_offset_0_alias, 0, 64
	.other		__nv_reservedSMEM_offset_0_alias,@"STO_CUDA_RESERVED_SHARED STV_DEFAULT"
__nv_reservedSMEM_offset_0_alias:
	.zero		0
	.zero		64


//--------------------- .nv.constant0._Z13softmaxKernelPfS_i --------------------------
	.section	.nv.constant0._Z13softmaxKernelPfS_i,"a",@progbits
	.sectionflags	@""
	.align	4
.nv.constant0._Z13softmaxKernelPfS_i:
	.zero		916


//--------------------- SYMBOLS --------------------------

	.type		.nv.reservedSmem.offset0,@object
	.size		.nv.reservedSmem.offset0,0x4
	.type		.nv.reservedSmem.cap,@object
	.size		.nv.reservedSmem.cap,0x4
